	.headerflags	@"EF_CUDA_TEXMODE_UNIFIED EF_CUDA_64BIT_ADDRESS EF_CUDA_SM86 EF_CUDA_VIRTUAL_SM(EF_CUDA_SM86)"
	.elftype	@"ET_EXEC"


//--------------------- .nv.info                  --------------------------
	.section	.nv.info,"",@"SHT_CUDA_INFO"
	.align	4


	//----- nvinfo : EIATTR_REGCOUNT
	.align		4
        /*0000*/ 	.byte	0x04, 0x2f
        /*0002*/ 	.short	(.L_1 - .L_0)
	.align		4
.L_0:
        /*0004*/ 	.word	index@(debug_timer_globaltimer_kernel)
        /*0008*/ 	.word	0x00000010


	//----- nvinfo : EIATTR_MIN_STACK_SIZE
	.align		4
.L_1:
        /*000c*/ 	.byte	0x04, 0x12
        /*000e*/ 	.short	(.L_3 - .L_2)
	.align		4
.L_2:
        /*0010*/ 	.word	index@(debug_timer_globaltimer_kernel)
        /*0014*/ 	.word	0x00000000


	//----- nvinfo : EIATTR_FRAME_SIZE
	.align		4
.L_3:
        /*0018*/ 	.byte	0x04, 0x11
        /*001a*/ 	.short	(.L_5 - .L_4)
	.align		4
.L_4:
        /*001c*/ 	.word	index@(debug_timer_globaltimer_kernel)
        /*0020*/ 	.word	0x00000000


	//----- nvinfo : EIATTR_MIN_STACK_SIZE
	.align		4
.L_5:
        /*0024*/ 	.byte	0x04, 0x12
        /*0026*/ 	.short	(.L_7 - .L_6)
	.align		4
.L_6:
        /*0028*/ 	.word	index@(debug_timer_globaltimer_kernel)
        /*002c*/ 	.word	0x00000000
.L_7:


//--------------------- .nv.info.debug_timer_globaltimer_kernel --------------------------
	.section	.nv.info.debug_timer_globaltimer_kernel,"",@"SHT_CUDA_INFO"
	.sectionflags	@""
	.align	4


	//----- nvinfo : EIATTR_CUDA_API_VERSION
	.align		4
        /*0000*/ 	.byte	0x04, 0x37
        /*0002*/ 	.short	(.L_9 - .L_8)
.L_8:
        /*0004*/ 	.word	0x0000007c


	//----- nvinfo : EIATTR_SW2861232_WAR
	.align		4
.L_9:
        /*0008*/ 	.byte	0x01, 0x35
	.zero		2


	//----- nvinfo : EIATTR_PARAM_CBANK
	.align		4
        /*000c*/ 	.byte	0x04, 0x0a
        /*000e*/ 	.short	(.L_11 - .L_10)
	.align		4
.L_10:
        /*0010*/ 	.word	index@(.nv.constant0.debug_timer_globaltimer_kernel)
        /*0014*/ 	.short	0x0160
        /*0016*/ 	.short	0x0020


	//----- nvinfo : EIATTR_CBANK_PARAM_SIZE
	.align		4
.L_11:
        /*0018*/ 	.byte	0x03, 0x19
        /*001a*/ 	.short	0x0020


	//----- nvinfo : EIATTR_KPARAM_INFO
	.align		4
        /*001c*/ 	.byte	0x04, 0x17
        /*001e*/ 	.short	(.L_13 - .L_12)
.L_12:
        /*0020*/ 	.word	0x00000000
        /*0024*/ 	.short	0x0003
        /*0026*/ 	.short	0x0018
        /*0028*/ 	.byte	0x00, 0xf0, 0x21, 0x00


	//----- nvinfo : EIATTR_KPARAM_INFO
	.align		4
.L_13:
        /*002c*/ 	.byte	0x04, 0x17
        /*002e*/ 	.short	(.L_15 - .L_14)
.L_14:
        /*0030*/ 	.word	0x00000000
        /*0034*/ 	.short	0x0002
        /*0036*/ 	.short	0x0010
        /*0038*/ 	.byte	0x00, 0xf0, 0x21, 0x00


	//----- nvinfo : EIATTR_KPARAM_INFO
	.align		4
.L_15:
        /*003c*/ 	.byte	0x04, 0x17
        /*003e*/ 	.short	(.L_17 - .L_16)
.L_16:
        /*0040*/ 	.word	0x00000000
        /*0044*/ 	.short	0x0001
        /*0046*/ 	.short	0x0008
        /*0048*/ 	.byte	0x00, 0xf0, 0x21, 0x00


	//----- nvinfo : EIATTR_KPARAM_INFO
	.align		4
.L_17:
        /*004c*/ 	.byte	0x04, 0x17
        /*004e*/ 	.short	(.L_19 - .L_18)
.L_18:
        /*0050*/ 	.word	0x00000000
        /*0054*/ 	.short	0x0000
        /*0056*/ 	.short	0x0000
        /*0058*/ 	.byte	0x00, 0xf0, 0x21, 0x00


	//----- nvinfo : EIATTR_MAXREG_COUNT
	.align		4
.L_19:
        /*005c*/ 	.byte	0x03, 0x1b
        /*005e*/ 	.short	0x00ff


	//----- nvinfo : EIATTR_EXIT_INSTR_OFFSETS
	.align		4
        /*0060*/ 	.byte	0x04, 0x1c
        /*0062*/ 	.short	(.L_21 - .L_20)


	//   ....[0]....
.L_20:
        /*0064*/ 	.word	0x00004500


	//   ....[1]....
        /*0068*/ 	.word	0x00004520


	//----- nvinfo : EIATTR_MAX_THREADS
	.align		4
.L_21:
        /*006c*/ 	.byte	0x04, 0x05
        /*006e*/ 	.short	(.L_23 - .L_22)
.L_22:
        /*0070*/ 	.word	0x00000020
        /*0074*/ 	.word	0x00000001
        /*0078*/ 	.word	0x00000001


	//----- nvinfo : EIATTR_CRS_STACK_SIZE
	.align		4
.L_23:
        /*007c*/ 	.byte	0x04, 0x1e
        /*007e*/ 	.short	(.L_25 - .L_24)
.L_24:
        /*0080*/ 	.word	0x00000000
.L_25:


//--------------------- .nv.callgraph             --------------------------
	.section	.nv.callgraph,"",@"SHT_CUDA_CALLGRAPH"
	.align	4
	.sectionentsize	8
	.align		4
        /*0000*/ 	.word	0x00000000
	.align		4
        /*0004*/ 	.word	0xffffffff
	.align		4
        /*0008*/ 	.word	0x00000000
	.align		4
        /*000c*/ 	.word	0xfffffffe
	.align		4
        /*0010*/ 	.word	0x00000000
	.align		4
        /*0014*/ 	.word	0xfffffffd
	.align		4
        /*0018*/ 	.word	0x00000000
	.align		4
        /*001c*/ 	.word	0xfffffffc


//--------------------- .nv.rel.action            --------------------------
	.section	.nv.rel.action,"",@"SHT_CUDA_RELOCINFO"
	.align	8
	.sectionentsize	8
        /*0000*/ 	.byte	0x73, 0x00, 0x00, 0x00, 0x00, 0x00, 0x00, 0x00, 0x00, 0x00, 0x00, 0x11, 0x25, 0x00, 0x05, 0x36


//--------------------- .nv.constant0.debug_timer_globaltimer_kernel --------------------------
	.section	.nv.constant0.debug_timer_globaltimer_kernel,"a",@progbits
	.sectionflags	@""
	.align	4
.nv.constant0.debug_timer_globaltimer_kernel:
	.zero		384


//--------------------- .text.debug_timer_globaltimer_kernel --------------------------
	.section	.text.debug_timer_globaltimer_kernel,"ax",@progbits
	.sectioninfo	@"SHI_REGISTERS=16"
	.align	128
        .global         debug_timer_globaltimer_kernel
        .type           debug_timer_globaltimer_kernel,@function
        .size           debug_timer_globaltimer_kernel,(.L_x_3 - debug_timer_globaltimer_kernel)
        .other          debug_timer_globaltimer_kernel,@"STO_CUDA_ENTRY STV_DEFAULT"
debug_timer_globaltimer_kernel:
.text.debug_timer_globaltimer_kernel:
[----:B------:R-:W-:Y:S02]  /*0000*/  MOV R1, c[0x0][0x28] ;  /* 0x00000a0000017a02 */ /* 0x000fe40000000f00 */
[----:B------:R-:W0:Y:S01]  /*0010*/  S2R R0, SR_TID.X ;  /* 0x0000000000007919 */ /* 0x000e220000002100 */
[----:B------:R-:W-:-:S03]  /*0020*/  ULDC.64 UR4, c[0x0][0x118] ;  /* 0x0000460000047ab9 */ /* 0x000fc60000000a00 */
[----:B------:R-:W1:Y:S01]  /*0030*/  S2R R3, SR_CTAID.X ;  /* 0x0000000000037919 */ /* 0x000e620000002500 */
[----:B0-----:R-:W-:-:S04]  /*0040*/  LOP3.LUT R0, R0, 0x1f, RZ, 0xc0, !PT ;  /* 0x0000001f00007812 */ /* 0x001fc800078ec0ff */
[----:B-1----:R-:W-:-:S04]  /*0050*/  LEA R0, R3, R0, 0x5 ;  /* 0x0000000003007211 */ /* 0x002fc800078e28ff */
[----:B------:R-:W-:-:S06]  /*0060*/  ISETP.GE.AND P2, PT, R0, 0x20, PT ;  /* 0x000000200000780c */ /* 0x000fcc0003f46270 */
[----:B------:R-:W-:-:S07]  /*0070*/  CS2R R2, SR_GLOBALTIMERLO ;  /* 0x0000000000027805 */ /* 0x000fce0000015200 */
[----:B------:R-:W-:-:S06]  /*0080*/  CS2R R4, SR_GLOBALTIMERLO ;  /* 0x0000000000047805 */ /* 0x000fcc0000015200 */
[----:B------:R-:W-:-:S04]  /*0090*/  IADD3 R6, P0, -R2, R4, RZ ;  /* 0x0000000402067210 */ /* 0x000fc80007f1e1ff */
[----:B------:R-:W-:Y:S02]  /*00a0*/  ISETP.LT.U32.AND P1, PT, R6, -0x1, PT ;  /* 0xffffffff0600780c */ /* 0x000fe40003f21070 */
[----:B------:R-:W-:Y:S02]  /*00b0*/  IADD3.X R7, ~R3, R5, RZ, P0, !PT ;  /* 0x0000000503077210 */ /* 0x000fe400007fe5ff */
[----:B------:R-:W-:Y:S02]  /*00c0*/  ISETP.NE.U32.AND P0, PT, R4, R2, PT ;  /* 0x000000020400720c */ /* 0x000fe40003f05070 */
[----:B------:R-:W-:Y:S02]  /*00d0*/  ISETP.LT.U32.AND.EX P1, PT, R7, 0x7fffffff, PT, P1 ;  /* 0x7fffffff0700780c */ /* 0x000fe40003f21110 */
[----:B------:R-:W-:Y:S02]  /*00e0*/  ISETP.NE.AND.EX P0, PT, R5, R3, PT, P0 ;  /* 0x000000030500720c */ /* 0x000fe40003f05300 */
[----:B------:R-:W-:-:S02]  /*00f0*/  SEL R2, R6, 0xffffffff, P1 ;  /* 0xffffffff06027807 */ /* 0x000fc40000800000 */
[----:B------:R-:W-:Y:S02]  /*0100*/  SEL R3, R7, 0x7fffffff, P1 ;  /* 0x7fffffff07037807 */ /* 0x000fe40000800000 */
[----:B------:R-:W-:Y:S02]  /*0110*/  SEL R2, R2, 0xffffffff, P0 ;  /* 0xffffffff02027807 */ /* 0x000fe40000000000 */
[----:B------:R-:W-:Y:S02]  /*0120*/  SEL R3, R3, 0x7fffffff, P0 ;  /* 0x7fffffff03037807 */ /* 0x000fe40000000000 */
[----:B------:R-:W-:-:S06]  /*0130*/  CS2R R6, SR_GLOBALTIMERLO ;  /* 0x0000000000067805 */ /* 0x000fcc0000015200 */
[----:B------:R-:W-:Y:S02]  /*0140*/  ISETP.NE.U32.AND P0, PT, R6, R4, PT ;  /* 0x000000040600720c */ /* 0x000fe40003f05070 */
[----:B------:R-:W-:Y:S02]  /*0150*/  IADD3 R9, P1, -R4, R6, RZ ;  /* 0x0000000604097210 */ /* 0x000fe40007f3e1ff */
[----:B------:R-:W-:Y:S02]  /*0160*/  ISETP.NE.AND.EX P0, PT, R7, R5, PT, P0 ;  /* 0x000000050700720c */ /* 0x000fe40003f05300 */
[----:B------:R-:W-:-:S02]  /*0170*/  IADD3.X R4, ~R5, R7, RZ, P1, !PT ;  /* 0x0000000705047210 */ /* 0x000fc40000ffe5ff */
[----:B------:R-:W-:-:S04]  /*0180*/  ISETP.LT.U32.AND P1, PT, R9, R2, PT ;  /* 0x000000020900720c */ /* 0x000fc80003f21070 */
[----:B------:R-:W-:-:S05]  /*0190*/  ISETP.LT.U32.AND.EX P1, PT, R4, R3, PT, P1 ;  /* 0x000000030400720c */ /* 0x000fca0003f21110 */
[----:B------:R-:W-:Y:S02]  /*01a0*/  @P0 SEL R2, R9, R2, P1 ;  /* 0x0000000209020207 */ /* 0x000fe40000800000 */
[----:B------:R-:W-:Y:S02]  /*01b0*/  @P0 SEL R3, R4, R3, P1 ;  /* 0x0000000304030207 */ /* 0x000fe40000800000 */
[----:B------:R-:W-:-:S06]  /*01c0*/  CS2R R4, SR_GLOBALTIMERLO ;  /* 0x0000000000047805 */ /* 0x000fcc0000015200 */
[----:B------:R-:W-:Y:S02]  /*01d0*/  ISETP.NE.U32.AND P0, PT, R4, R6, PT ;  /* 0x000000060400720c */ /* 0x000fe40003f05070 */
[----:B------:R-:W-:Y:S02]  /*01e0*/  IADD3 R9, P1, -R6, R4, RZ ;  /* 0x0000000406097210 */ /* 0x000fe40007f3e1ff */
[----:B------:R-:W-:Y:S02]  /*01f0*/  ISETP.NE.AND.EX P0, PT, R5, R7, PT, P0 ;  /* 0x000000070500720c */ /* 0x000fe40003f05300 */
[----:B------:R-:W-:Y:S02]  /*0200*/  IADD3.X R6, ~R7, R5, RZ, P1, !PT ;  /* 0x0000000507067210 */ /* 0x000fe40000ffe5ff */
        /* <DEDUP_REMOVED lines=16> */
[----:B------:R-:W-:-:S03]  /*0310*/  ISETP.NE.AND.EX P0, PT, R5, R7, PT, P0 ;  /* 0x000000070500720c */ /* 0x000fc60003f05300 */
[----:B------:R-:W-:Y:S01]  /*0320*/  IMAD.X R6, R5, 0x1, ~R7, P1 ;  /* 0x0000000105067824 */ /* 0x000fe200008e0e07 */
        /* <DEDUP_REMOVED lines=527> */
[----:B------:R-:W-:Y:S01]  /*2420*/  ISETP.NE.U32.AND P0, PT, R6, R4, PT ;  /* 0x000000040600720c */ /* 0x000fe20003f05070 */
[----:B------:R-:W-:Y:S01]  /*2430*/  BSSY B0, `(.L_x_0) ;  /* 0x0000010000007945 */ /* 0x000fe20003800000 */
[----:B------:R-:W-:Y:S02]  /*2440*/  IADD3 R9, P1, -R4, R6, RZ ;  /* 0x0000000604097210 */ /* 0x000fe40007f3e1ff */
[----:B------:R-:W-:Y:S02]  /*2450*/  ISETP.NE.AND.EX P0, PT, R7, R5, PT, P0 ;  /* 0x000000050700720c */ /* 0x000fe40003f05300 */
[----:B------:R-:W-:Y:S02]  /*2460*/  IADD3.X R4, ~R5, R7, RZ, P1, !PT ;  /* 0x0000000705047210 */ /* 0x000fe40000ffe5ff */
[----:B------:R-:W-:-:S02]  /*2470*/  ISETP.LT.U32.AND P1, PT, R9, R2, PT ;  /* 0x000000020900720c */ /* 0x000fc40003f21070 */
[----:B------:R-:W-:Y:S02]  /*2480*/  MOV R7, 0x8 ;  /* 0x0000000800077802 */ /* 0x000fe40000000f00 */
[----:B------:R-:W-:Y:S02]  /*2490*/  ISETP.LT.U32.AND.EX P1, PT, R4, R3, PT, P1 ;  /* 0x000000030400720c */ /* 0x000fe40003f21110 */
[----:B------:R-:W-:-:S03]  /*24a0*/  MOV R6, RZ ;  /* 0x000000ff00067202 */ /* 0x000fc60000000f00 */
[----:B------:R-:W-:Y:S01]  /*24b0*/  @P0 SEL R3, R4, R3, P1 ;  /* 0x0000000304030207 */ /* 0x000fe20000800000 */
[----:B------:R-:W-:Y:S01]  /*24c0*/  IMAD.WIDE R4, R0, R7, c[0x0][0x178] ;  /* 0x00005e0000047625 */ /* 0x000fe200078e0207 */
[----:B------:R-:W-:Y:S02]  /*24d0*/  @P0 SEL R2, R9, R2, P1 ;  /* 0x0000000209020207 */ /* 0x000fe40000800000 */
[----:B------:R-:W-:-:S03]  /*24e0*/  MOV R9, 0x4 ;  /* 0x0000000400097802 */ /* 0x000fc60000000f00 */
[----:B------:R0:W-:Y:S02]  /*24f0*/  @!P2 STG.E.64 [R4.64], R2 ;  /* 0x000000020400a986 */ /* 0x0001e4000c101b04 */
[----:B0-----:R-:W-:Y:S01]  /*2500*/  IMAD.WIDE R2, R0, R9, c[0x0][0x160] ;  /* 0x0000580000027625 */ /* 0x001fe200078e0209 */
[----:B------:R-:W-:Y:S05]  /*2510*/  @P2 BRA `(.L_x_1) ;  /* 0x0000001000002947 */ /* 0x000fea0003800000 */
[----:B------:R0:W5:Y:S02]  /*2520*/  LDG.E R6, [R2.64] ;  /* 0x0000000402067981 */ /* 0x000164000c1e1900 */
.L_x_1:
[----:B------:R-:W-:Y:S05]  /*2530*/  BSYNC B0 ;  /* 0x0000000000007941 */ /* 0x000fea0003800000 */
.L_x_0:
[----:B-----5:R-:W-:Y:S02]  /*2540*/  SEL R8, R6, RZ, !P2 ;  /* 0x000000ff06087207 */ /* 0x020fe40005000000 */
[----:B------:R-:W-:-:S05]  /*2550*/  CS2R R4, SR_GLOBALTIMERLO ;  /* 0x0000000000047805 */ /* 0x000fca0000015200 */
[----:B------:R-:W-:Y:S01]  /*2560*/  MOV R6, 0x3f802000 ;  /* 0x3f80200000067802 */ /* 0x000fe20000000f00 */
[----:B------:R-:W-:-:S04]  /*2570*/  FADD R9, R8, 1 ;  /* 0x3f80000008097421 */ /* 0x000fc80000000000 */
[----:B------:R-:W-:-:S04]  /*2580*/  FFMA R9, R9, R6, 0.5 ;  /* 0x3f00000009097423 */ /* 0x000fc80000000006 */
        /* <DEDUP_REMOVED lines=497> */
[----:B------:R-:W-:Y:S01]  /*44a0*/  FFMA R13, R9, R6, 0.5 ;  /* 0x3f000000090d7423 */ /* 0x000fe20000000006 */
[----:B------:R-:W-:-:S06]  /*44b0*/  CS2R R10, SR_GLOBALTIMERLO ;  /* 0x00000000000a7805 */ /* 0x000fcc0000015200 */
[CC--:B------:R-:W-:Y:S01]  /*44c0*/  IMAD.WIDE R8, R0.reuse, R7.reuse, c[0x0][0x168] ;  /* 0x00005a0000087625 */ /* 0x0c0fe200078e0207 */
[----:B------:R1:W-:Y:S03]  /*44d0*/  @!P2 STG.E [R2.64], R13 ;  /* 0x0000000d0200a986 */ /* 0x0003e6000c101904 */
[----:B------:R-:W-:Y:S01]  /*44e0*/  IMAD.WIDE R6, R0, R7, c[0x0][0x170] ;  /* 0x00005c0000067625 */ /* 0x000fe200078e0207 */
[----:B------:R1:W-:Y:S01]  /*44f0*/  @!P2 STG.E.64 [R8.64], R4 ;  /* 0x000000040800a986 */ /* 0x0003e2000c101b04 */
[----:B------:R-:W-:Y:S05]  /*4500*/  @P2 EXIT ;  /* 0x000000000000294d */ /* 0x000fea0003800000 */
[----:B------:R-:W-:Y:S01]  /*4510*/  STG.E.64 [R6.64], R10 ;  /* 0x0000000a06007986 */ /* 0x000fe2000c101b04 */
[----:B------:R-:W-:Y:S05]  /*4520*/  EXIT ;  /* 0x000000000000794d */ /* 0x000fea0003800000 */
.L_x_2:
[----:B------:R-:W-:-:S00]  /*4530*/  BRA `(.L_x_2) ;  /* 0xfffffff000007947 */ /* 0x000fc0000383ffff */
[----:B------:R-:W-:-:S00]  /*4540*/  NOP ;  /* 0x0000000000007918 */ /* 0x000fc00000000000 */
        /* <DEDUP_REMOVED lines=11> */
.L_x_3:
